	.headerflags	@"EF_CUDA_TEXMODE_UNIFIED EF_CUDA_64BIT_ADDRESS EF_CUDA_ACCELERATORS EF_CUDA_SM90 EF_CUDA_VIRTUAL_SM(EF_CUDA_SM90)"
	.elftype	@"ET_EXEC"


//--------------------- .nv.info                  --------------------------
	.section	.nv.info,"",@"SHT_CUDA_INFO"
	.align	4


	//----- nvinfo : EIATTR_REGCOUNT
	.align		4
        /*0000*/ 	.byte	0x04, 0x2f
        /*0002*/ 	.short	(.L_1 - .L_0)
	.align		4
.L_0:
        /*0004*/ 	.word	index@(triton_poi_fused_convolution_relu_11)
        /*0008*/ 	.word	0x00000020


	//----- nvinfo : EIATTR_MIN_STACK_SIZE
	.align		4
.L_1:
        /*000c*/ 	.byte	0x04, 0x12
        /*000e*/ 	.short	(.L_3 - .L_2)
	.align		4
.L_2:
        /*0010*/ 	.word	index@(triton_poi_fused_convolution_relu_11)
        /*0014*/ 	.word	0x00000000


	//----- nvinfo : EIATTR_FRAME_SIZE
	.align		4
.L_3:
        /*0018*/ 	.byte	0x04, 0x11
        /*001a*/ 	.short	(.L_5 - .L_4)
	.align		4
.L_4:
        /*001c*/ 	.word	index@(triton_poi_fused_convolution_relu_11)
        /*0020*/ 	.word	0x00000000


	//----- nvinfo : EIATTR_MIN_STACK_SIZE
	.align		4
.L_5:
        /*0024*/ 	.byte	0x04, 0x12
        /*0026*/ 	.short	(.L_7 - .L_6)
	.align		4
.L_6:
        /*0028*/ 	.word	index@(triton_poi_fused_convolution_relu_11)
        /*002c*/ 	.word	0x00000000
.L_7:


//--------------------- .nv.info.triton_poi_fused_convolution_relu_11 --------------------------
	.section	.nv.info.triton_poi_fused_convolution_relu_11,"",@"SHT_CUDA_INFO"
	.sectionflags	@""
	.align	4


	//----- nvinfo : EIATTR_CUDA_API_VERSION
	.align		4
        /*0000*/ 	.byte	0x04, 0x37
        /*0002*/ 	.short	(.L_9 - .L_8)
.L_8:
        /*0004*/ 	.word	0x0000007c


	//----- nvinfo : EIATTR_KPARAM_INFO
	.align		4
.L_9:
        /*0008*/ 	.byte	0x04, 0x17
        /*000a*/ 	.short	(.L_11 - .L_10)
.L_10:
        /*000c*/ 	.word	0x00000000
        /*0010*/ 	.short	0x0005
        /*0012*/ 	.short	0x0024
        /*0014*/ 	.byte	0x00, 0xf0, 0x11, 0x00


	//----- nvinfo : EIATTR_KPARAM_INFO
	.align		4
.L_11:
        /*0018*/ 	.byte	0x04, 0x17
        /*001a*/ 	.short	(.L_13 - .L_12)
.L_12:
        /*001c*/ 	.word	0x00000000
        /*0020*/ 	.short	0x0004
        /*0022*/ 	.short	0x0020
        /*0024*/ 	.byte	0x00, 0xf0, 0x11, 0x00


	//----- nvinfo : EIATTR_KPARAM_INFO
	.align		4
.L_13:
        /*0028*/ 	.byte	0x04, 0x17
        /*002a*/ 	.short	(.L_15 - .L_14)
.L_14:
        /*002c*/ 	.word	0x00000000
        /*0030*/ 	.short	0x0003
        /*0032*/ 	.short	0x0018
        /*0034*/ 	.byte	0x00, 0xf4, 0x21, 0x00


	//----- nvinfo : EIATTR_KPARAM_INFO
	.align		4
.L_15:
        /*0038*/ 	.byte	0x04, 0x17
        /*003a*/ 	.short	(.L_17 - .L_16)
.L_16:
        /*003c*/ 	.word	0x00000000
        /*0040*/ 	.short	0x0002
        /*0042*/ 	.short	0x0010
        /*0044*/ 	.byte	0x00, 0xf4, 0x21, 0x00


	//----- nvinfo : EIATTR_KPARAM_INFO
	.align		4
.L_17:
        /*0048*/ 	.byte	0x04, 0x17
        /*004a*/ 	.short	(.L_19 - .L_18)
.L_18:
        /*004c*/ 	.word	0x00000000
        /*0050*/ 	.short	0x0001
        /*0052*/ 	.short	0x0008
        /*0054*/ 	.byte	0x00, 0xf4, 0x21, 0x00


	//----- nvinfo : EIATTR_KPARAM_INFO
	.align		4
.L_19:
        /*0058*/ 	.byte	0x04, 0x17
        /*005a*/ 	.short	(.L_21 - .L_20)
.L_20:
        /*005c*/ 	.word	0x00000000
        /*0060*/ 	.short	0x0000
        /*0062*/ 	.short	0x0000
        /*0064*/ 	.byte	0x00, 0xf4, 0x21, 0x00


	//----- nvinfo : EIATTR_SPARSE_MMA_MASK
	.align		4
.L_21:
        /*0068*/ 	.byte	0x03, 0x50
        /*006a*/ 	.short	0x0000


	//----- nvinfo : EIATTR_MAXREG_COUNT
	.align		4
        /*006c*/ 	.byte	0x03, 0x1b
        /*006e*/ 	.short	0x00ff


	//----- nvinfo : EIATTR_EXIT_INSTR_OFFSETS
	.align		4
        /*0070*/ 	.byte	0x04, 0x1c
        /*0072*/ 	.short	(.L_23 - .L_22)


	//   ....[0]....
.L_22:
        /*0074*/ 	.word	0x000009d0


	//   ....[1]....
        /*0078*/ 	.word	0x000009f0


	//----- nvinfo : EIATTR_REQNTID
	.align		4
.L_23:
        /*007c*/ 	.byte	0x04, 0x10
        /*007e*/ 	.short	(.L_25 - .L_24)
.L_24:
        /*0080*/ 	.word	0x00000080
        /*0084*/ 	.word	0x00000001
        /*0088*/ 	.word	0x00000001


	//----- nvinfo : EIATTR_CBANK_PARAM_SIZE
	.align		4
.L_25:
        /*008c*/ 	.byte	0x03, 0x19
        /*008e*/ 	.short	0x0028


	//----- nvinfo : EIATTR_PARAM_CBANK
	.align		4
        /*0090*/ 	.byte	0x04, 0x0a
        /*0092*/ 	.short	(.L_27 - .L_26)
	.align		4
.L_26:
        /*0094*/ 	.word	index@(.nv.constant0.triton_poi_fused_convolution_relu_11)
        /*0098*/ 	.short	0x0210
        /*009a*/ 	.short	0x0028


	//----- nvinfo : EIATTR_SW_WAR
	.align		4
.L_27:
        /*009c*/ 	.byte	0x04, 0x36
        /*009e*/ 	.short	(.L_29 - .L_28)
.L_28:
        /*00a0*/ 	.word	0x00000008
.L_29:


//--------------------- .nv.callgraph             --------------------------
	.section	.nv.callgraph,"",@"SHT_CUDA_CALLGRAPH"
	.align	4
	.sectionentsize	8
	.align		4
        /*0000*/ 	.word	0x00000000
	.align		4
        /*0004*/ 	.word	0xffffffff
	.align		4
        /*0008*/ 	.word	0x00000000
	.align		4
        /*000c*/ 	.word	0xfffffffe
	.align		4
        /*0010*/ 	.word	0x00000000
	.align		4
        /*0014*/ 	.word	0xfffffffd
	.align		4
        /*0018*/ 	.word	0x00000000
	.align		4
        /*001c*/ 	.word	0xfffffffc


//--------------------- .text.triton_poi_fused_convolution_relu_11 --------------------------
	.section	.text.triton_poi_fused_convolution_relu_11,"ax",@progbits
	.sectionflags	@"SHF_BARRIERS=1"
	.align	128
        .global         triton_poi_fused_convolution_relu_11
        .type           triton_poi_fused_convolution_relu_11,@function
        .size           triton_poi_fused_convolution_relu_11,(.L_x_1 - triton_poi_fused_convolution_relu_11)
        .other          triton_poi_fused_convolution_relu_11,@"STO_CUDA_ENTRY STV_DEFAULT"
triton_poi_fused_convolution_relu_11:
.text.triton_poi_fused_convolution_relu_11:
[----:B------:R-:W0:Y:S01]  /*0000*/  LDC R1, c[0x0][0x28] ;  /* 0x00000a00ff017b82 */ /* 0x000e220000000800 */
[----:B------:R-:W1:Y:S07]  /*0010*/  S2R R2, SR_CTAID.Y ;  /* 0x0000000000027919 */ /* 0x000e6e0000002600 */
[----:B------:R-:W2:Y:S01]  /*0020*/  LDC.64 R4, c[0x0][0x218] ;  /* 0x00008600ff047b82 */ /* 0x000ea20000000a00 */
[----:B------:R-:W-:Y:S01]  /*0030*/  ULDC.64 UR6, c[0x0][0x208] ;  /* 0x0000820000067ab9 */ /* 0x000fe20000000a00 */
[----:B------:R-:W-:Y:S01]  /*0040*/  CS2R R8, SRZ ;  /* 0x0000000000087805 */ /* 0x000fe2000001ff00 */
[----:B------:R-:W3:Y:S01]  /*0050*/  S2R R0, SR_TID.X ;  /* 0x0000000000007919 */ /* 0x000ee20000002100 */
[----:B------:R-:W-:Y:S01]  /*0060*/  CS2R R10, SRZ ;  /* 0x00000000000a7805 */ /* 0x000fe2000001ff00 */
[----:B------:R-:W4:Y:S03]  /*0070*/  S2R R7, SR_CTAID.X ;  /* 0x0000000000077919 */ /* 0x000f260000002500 */
[----:B------:R-:W5:Y:S01]  /*0080*/  LDC.64 R22, c[0x0][0x210] ;  /* 0x00008400ff167b82 */ /* 0x000f620000000a00 */
[----:B-1----:R-:W-:Y:S01]  /*0090*/  IMAD.SHL.U32 R19, R2, 0x40, RZ ;  /* 0x0000004002137824 */ /* 0x002fe200078e00ff */
[----:B------:R-:W-:Y:S01]  /*00a0*/  SHF.R.S32.HI R3, RZ, 0x19, R2 ;  /* 0x00000019ff037819 */ /* 0x000fe20000011402 */
[----:B---3--:R-:W-:-:S03]  /*00b0*/  IMAD.SHL.U32 R2, R0, 0x4, RZ ;  /* 0x0000000400027824 */ /* 0x008fc600078e00ff */
[----:B------:R-:W-:Y:S02]  /*00c0*/  SGXT R3, R3, 0x1 ;  /* 0x000000010303781a */ /* 0x000fe40000000200 */
[----:B------:R-:W-:Y:S02]  /*00d0*/  SHF.R.U32.HI R16, RZ, 0x4, R0 ;  /* 0x00000004ff107819 */ /* 0x000fe40000011600 */
[----:B------:R-:W-:Y:S02]  /*00e0*/  LOP3.LUT R2, R19, 0x3c, R2, 0xf8, !PT ;  /* 0x0000003c13027812 */ /* 0x000fe400078ef802 */
[----:B------:R-:W-:Y:S02]  /*00f0*/  SGXT.U32 R16, R16, 0x3 ;  /* 0x000000031010781a */ /* 0x000fe40000000000 */
[----:B------:R-:W-:-:S04]  /*0100*/  LEA.HI R6, R3, R2, RZ, 0x8 ;  /* 0x0000000203067211 */ /* 0x000fc800078f40ff */
[----:B------:R-:W-:Y:S02]  /*0110*/  LOP3.LUT R3, R6, 0xffffff00, RZ, 0xc0, !PT ;  /* 0xffffff0006037812 */ /* 0x000fe400078ec0ff */
[----:B------:R-:W-:-:S03]  /*0120*/  SHF.R.S32.HI R6, RZ, 0x8, R6 ;  /* 0x00000008ff067819 */ /* 0x000fc60000011406 */
[----:B------:R-:W-:Y:S02]  /*0130*/  IMAD.IADD R13, R2, 0x1, -R3 ;  /* 0x00000001020d7824 */ /* 0x000fe400078e0a03 */
[----:B----4-:R-:W-:Y:S02]  /*0140*/  IMAD.SHL.U32 R3, R7, 0x10, RZ ;  /* 0x0000001007037824 */ /* 0x010fe400078e00ff */
[----:B------:R-:W-:Y:S02]  /*0150*/  IMAD R6, R6, 0x900, R13 ;  /* 0x0000090006067824 */ /* 0x000fe400078e020d */
[----:B--2---:R-:W-:Y:S01]  /*0160*/  IMAD.WIDE R12, R13, 0x4, R4 ;  /* 0x000000040d0c7825 */ /* 0x004fe200078e0204 */
[----:B------:R-:W-:Y:S02]  /*0170*/  LOP3.LUT R17, R3, 0x8, R16, 0xfe, !PT ;  /* 0x0000000803117812 */ /* 0x000fe400078efe10 */
[----:B------:R-:W-:Y:S02]  /*0180*/  CS2R R4, SRZ ;  /* 0x0000000000047805 */ /* 0x000fe4000001ff00 */
[----:B------:R-:W-:-:S02]  /*0190*/  LOP3.LUT R18, R3, R16, RZ, 0xfc, !PT ;  /* 0x0000001003127212 */ /* 0x000fc400078efcff */
[C---:B------:R-:W-:Y:S01]  /*01a0*/  ISETP.GE.AND P0, PT, R17.reuse, 0x9, PT ;  /* 0x000000091100780c */ /* 0x040fe20003f06270 */
[--C-:B------:R-:W-:Y:S01]  /*01b0*/  IMAD R17, R17, 0x100, R6.reuse ;  /* 0x0000010011117824 */ /* 0x100fe200078e0206 */
[C---:B------:R-:W-:Y:S01]  /*01c0*/  ISETP.GE.AND P1, PT, R18.reuse, 0x9, PT ;  /* 0x000000091200780c */ /* 0x040fe20003f26270 */
[----:B------:R-:W-:Y:S01]  /*01d0*/  IMAD R18, R18, 0x100, R6 ;  /* 0x0000010012127824 */ /* 0x000fe200078e0206 */
[----:B------:R-:W-:Y:S01]  /*01e0*/  CS2R R6, SRZ ;  /* 0x0000000000067805 */ /* 0x000fe2000001ff00 */
[--C-:B-----5:R-:W-:Y:S01]  /*01f0*/  IMAD.WIDE R24, R17, 0x4, R22.reuse ;  /* 0x0000000411187825 */ /* 0x120fe200078e0216 */
[----:B------:R-:W2:Y:S03]  /*0200*/  LDG.E.EL.128 R12, desc[UR6][R12.64] ;  /* 0x000000060c0c7981 */ /* 0x000ea6000c2e1d00 */
[----:B------:R-:W-:-:S04]  /*0210*/  IMAD.WIDE R22, R18, 0x4, R22 ;  /* 0x0000000412167825 */ /* 0x000fc800078e0216 */
[----:B------:R-:W2:Y:S04]  /*0220*/  @!P0 LDG.E.EL.128 R4, desc[UR6][R24.64] ;  /* 0x0000000618048981 */ /* 0x000ea8000c2e1d00 */
[----:B------:R1:W3:Y:S01]  /*0230*/  @!P1 LDG.E.EL.128 R8, desc[UR6][R22.64] ;  /* 0x0000000616089981 */ /* 0x0002e2000c2e1d00 */
[----:B------:R-:W4:Y:S01]  /*0240*/  S2UR UR5, SR_CgaCtaId ;  /* 0x00000000000579c3 */ /* 0x000f220000008800 */
[----:B------:R-:W-:Y:S01]  /*0250*/  IMAD.SHL.U32 R2, R0, 0x40, RZ ;  /* 0x0000004000027824 */ /* 0x000fe200078e00ff */
[----:B------:R-:W-:-:S04]  /*0260*/  UMOV UR4, 0x400 ;  /* 0x0000040000047882 */ /* 0x000fc80000000000 */
[----:B------:R-:W-:-:S04]  /*0270*/  LOP3.LUT R21, R2, 0x3c0, RZ, 0xc0, !PT ;  /* 0x000003c002157812 */ /* 0x000fc800078ec0ff */
[C---:B------:R-:W-:Y:S02]  /*0280*/  LOP3.LUT R26, R21.reuse, R16, RZ, 0xfc, !PT ;  /* 0x00000010151a7212 */ /* 0x040fe400078efcff */
[C---:B------:R-:W-:Y:S02]  /*0290*/  LOP3.LUT R27, R21.reuse, 0x10, RZ, 0xfc, !PT ;  /* 0x00000010151b7812 */ /* 0x040fe400078efcff */
[C---:B------:R-:W-:Y:S02]  /*02a0*/  LOP3.LUT R29, R21.reuse, 0x20, RZ, 0xfc, !PT ;  /* 0x00000020151d7812 */ /* 0x040fe400078efcff */
[C---:B------:R-:W-:Y:S02]  /*02b0*/  LOP3.LUT R28, R21.reuse, 0x30, RZ, 0xfc, !PT ;  /* 0x00000030151c7812 */ /* 0x040fe400078efcff */
[-C--:B------:R-:W-:Y:S02]  /*02c0*/  LEA.HI R20, R21, R26.reuse, RZ, 0x1c ;  /* 0x0000001a15147211 */ /* 0x080fe400078fe0ff */
[-C--:B------:R-:W-:Y:S01]  /*02d0*/  LEA.HI R2, R27, R26.reuse, RZ, 0x1c ;  /* 0x0000001a1b027211 */ /* 0x080fe200078fe0ff */
[----:B----4-:R-:W-:Y:S01]  /*02e0*/  UPRMT UR4, UR5, 0x654, UR4 ;  /* 0x0000065405047896 */ /* 0x010fe20008000004 */
[----:B------:R-:W-:-:S02]  /*02f0*/  LEA.HI R21, R29, R26, RZ, 0x1c ;  /* 0x0000001a1d157211 */ /* 0x000fc400078fe0ff */
[----:B-1----:R-:W-:-:S03]  /*0300*/  LEA.HI R22, R28, R26, RZ, 0x1c ;  /* 0x0000001a1c167211 */ /* 0x002fc600078fe0ff */
[----:B------:R-:W-:Y:S02]  /*0310*/  LEA R23, R20, UR4, 0x2 ;  /* 0x0000000414177c11 */ /* 0x000fe4000f8e10ff */
[----:B------:R-:W-:Y:S02]  /*0320*/  LEA R2, R2, UR4, 0x2 ;  /* 0x0000000402027c11 */ /* 0x000fe4000f8e10ff */
[----:B------:R-:W-:Y:S02]  /*0330*/  LEA R25, R21, UR4, 0x2 ;  /* 0x0000000415197c11 */ /* 0x000fe4000f8e10ff */
[----:B------:R-:W-:Y:S02]  /*0340*/  LEA R22, R22, UR4, 0x2 ;  /* 0x0000000416167c11 */ /* 0x000fe4000f8e10ff */
[----:B------:R-:W-:Y:S02]  /*0350*/  LOP3.LUT R26, R3, 0xf, R0, 0xf8, !PT ;  /* 0x0000000f031a7812 */ /* 0x000fe400078ef800 */
[----:B------:R-:W-:-:S05]  /*0360*/  LOP3.LUT R3, R19, R16, RZ, 0xfc, !PT ;  /* 0x0000001013037212 */ /* 0x000fca00078efcff */
[----:B------:R-:W-:Y:S01]  /*0370*/  IMAD R3, R3, 0x9, R26 ;  /* 0x0000000903037824 */ /* 0x000fe200078e021a */
[C---:B--2---:R-:W-:Y:S01]  /*0380*/  FSETP.GEU.AND P3, PT, R12.reuse, -R4, PT ;  /* 0x800000040c00720b */ /* 0x044fe20003f6e000 */
[C---:B------:R-:W-:Y:S01]  /*0390*/  FADD R4, R12.reuse, R4 ;  /* 0x000000040c047221 */ /* 0x040fe20000000000 */
[C---:B------:R-:W-:Y:S01]  /*03a0*/  FSETP.GEU.AND P5, PT, R13.reuse, -R5, PT ;  /* 0x800000050d00720b */ /* 0x040fe20003fae000 */
[C---:B------:R-:W-:Y:S01]  /*03b0*/  FADD R5, R13.reuse, R5 ;  /* 0x000000050d057221 */ /* 0x040fe20000000000 */
[C---:B---3--:R-:W-:Y:S01]  /*03c0*/  FSETP.GEU.AND P6, PT, R12.reuse, -R8, PT ;  /* 0x800000080c00720b */ /* 0x048fe20003fce000 */
[----:B------:R-:W-:Y:S01]  /*03d0*/  FADD R8, R12, R8 ;  /* 0x000000080c087221 */ /* 0x000fe20000000000 */
[C---:B------:R-:W-:Y:S01]  /*03e0*/  FSETP.GEU.AND P2, PT, R13.reuse, -R9, PT ;  /* 0x800000090d00720b */ /* 0x040fe20003f4e000 */
[----:B------:R-:W-:Y:S01]  /*03f0*/  FADD R9, R13, R9 ;  /* 0x000000090d097221 */ /* 0x000fe20000000000 */
[----:B------:R-:W-:Y:S02]  /*0400*/  FSEL R4, R4, RZ, P3 ;  /* 0x000000ff04047208 */ /* 0x000fe40001800000 */
[C---:B------:R-:W-:Y:S01]  /*0410*/  FSETP.GEU.AND P3, PT, R14.reuse, -R10, PT ;  /* 0x8000000a0e00720b */ /* 0x040fe20003f6e000 */
[----:B------:R-:W-:Y:S01]  /*0420*/  FADD R10, R14, R10 ;  /* 0x0000000a0e0a7221 */ /* 0x000fe20000000000 */
[----:B------:R-:W-:-:S02]  /*0430*/  FSEL R5, R5, RZ, P5 ;  /* 0x000000ff05057208 */ /* 0x000fc40002800000 */
[C---:B------:R-:W-:Y:S01]  /*0440*/  FSETP.GEU.AND P5, PT, R15.reuse, -R11, PT ;  /* 0x8000000b0f00720b */ /* 0x040fe20003fae000 */
[C---:B------:R-:W-:Y:S01]  /*0450*/  FADD R11, R15.reuse, R11 ;  /* 0x0000000b0f0b7221 */ /* 0x040fe20000000000 */
[C---:B------:R-:W-:Y:S01]  /*0460*/  FSETP.GEU.AND P4, PT, R14.reuse, -R6, PT ;  /* 0x800000060e00720b */ /* 0x040fe20003f8e000 */
[----:B------:R-:W-:Y:S01]  /*0470*/  FADD R6, R14, R6 ;  /* 0x000000060e067221 */ /* 0x000fe20000000000 */
[----:B------:R-:W-:Y:S02]  /*0480*/  FSEL R8, R8, RZ, P6 ;  /* 0x000000ff08087208 */ /* 0x000fe40003000000 */
[C---:B------:R-:W-:Y:S01]  /*0490*/  FSETP.GEU.AND P6, PT, R15.reuse, -R7, PT ;  /* 0x800000070f00720b */ /* 0x040fe20003fce000 */
[----:B------:R-:W-:Y:S01]  /*04a0*/  FADD R7, R15, R7 ;  /* 0x000000070f077221 */ /* 0x000fe20000000000 */
[----:B------:R-:W-:Y:S02]  /*04b0*/  FSEL R9, R9, RZ, P2 ;  /* 0x000000ff09097208 */ /* 0x000fe40001000000 */
[----:B------:R-:W-:-:S02]  /*04c0*/  FSEL R10, R10, RZ, P3 ;  /* 0x000000ff0a0a7208 */ /* 0x000fc40001800000 */
[----:B------:R-:W-:Y:S01]  /*04d0*/  FSEL R11, R11, RZ, P5 ;  /* 0x000000ff0b0b7208 */ /* 0x000fe20002800000 */
[----:B------:R-:W-:Y:S01]  /*04e0*/  STS [R23], R8 ;  /* 0x0000000817007388 */ /* 0x000fe20000000800 */
[----:B------:R-:W-:Y:S01]  /*04f0*/  FSEL R6, R6, RZ, P4 ;  /* 0x000000ff06067208 */ /* 0x000fe20002000000 */
[----:B------:R-:W1:Y:S01]  /*0500*/  LDC.64 R14, c[0x0][0x220] ;  /* 0x00008800ff0e7b82 */ /* 0x000e620000000a00 */
[----:B------:R-:W-:Y:S01]  /*0510*/  FSEL R7, R7, RZ, P6 ;  /* 0x000000ff07077208 */ /* 0x000fe20003000000 */
[----:B------:R-:W-:Y:S04]  /*0520*/  STS [R2+0x40], R9 ;  /* 0x0000400902007388 */ /* 0x000fe80000000800 */
[----:B------:R-:W-:Y:S04]  /*0530*/  STS [R25+0x80], R10 ;  /* 0x0000800a19007388 */ /* 0x000fe80000000800 */
[----:B------:R-:W-:Y:S04]  /*0540*/  STS [R22+0xc0], R11 ;  /* 0x0000c00b16007388 */ /* 0x000fe80000000800 */
[----:B------:R-:W-:Y:S04]  /*0550*/  STS [R23+0x20], R4 ;  /* 0x0000200417007388 */ /* 0x000fe80000000800 */
[----:B------:R-:W-:Y:S04]  /*0560*/  STS [R2+0x60], R5 ;  /* 0x0000600502007388 */ /* 0x000fe80000000800 */
[----:B------:R-:W-:Y:S04]  /*0570*/  STS [R25+0xa0], R6 ;  /* 0x0000a00619007388 */ /* 0x000fe80000000800 */
[----:B------:R-:W-:Y:S01]  /*0580*/  STS [R22+0xe0], R7 ;  /* 0x0000e00716007388 */ /* 0x000fe20000000800 */
[----:B------:R-:W-:-:S05]  /*0590*/  LOP3.LUT R13, R0, 0x7f, RZ, 0xc0, !PT ;  /* 0x0000007f000d7812 */ /* 0x000fca00078ec0ff */
[----:B------:R-:W-:-:S05]  /*05a0*/  IMAD.IADD R12, R16, 0x1, R13 ;  /* 0x00000001100c7824 */ /* 0x000fca00078e020d */
[----:B------:R-:W-:Y:S01]  /*05b0*/  LEA R12, R12, UR4, 0x2 ;  /* 0x000000040c0c7c11 */ /* 0x000fe2000f8e10ff */
[----:B------:R-:W-:Y:S01]  /*05c0*/  BAR.SYNC.DEFER_BLOCKING 0x0 ;  /* 0x0000000000007b1d */ /* 0x000fe20000010000 */
[C---:B------:R-:W-:Y:S02]  /*05d0*/  LOP3.LUT R20, R13.reuse, 0x80, RZ, 0xfc, !PT ;  /* 0x000000800d147812 */ /* 0x040fe400078efcff */
[C---:B------:R-:W-:Y:S02]  /*05e0*/  LOP3.LUT R24, R13.reuse, 0x100, RZ, 0xfc, !PT ;  /* 0x000001000d187812 */ /* 0x040fe400078efcff */
[----:B------:R-:W-:Y:S01]  /*05f0*/  LEA.HI R20, R20, R13, RZ, 0x1c ;  /* 0x0000000d14147211 */ /* 0x000fe200078fe0ff */
[----:B------:R2:W3:Y:S01]  /*0600*/  LDS R21, [R12] ;  /* 0x000000000c157984 */ /* 0x0004e20000000800 */
[----:B------:R-:W-:Y:S02]  /*0610*/  LOP3.LUT R0, R13, 0x180, RZ, 0xfc, !PT ;  /* 0x000001800d007812 */ /* 0x000fe400078efcff */
[----:B------:R-:W-:-:S02]  /*0620*/  LEA R20, R20, UR4, 0x2 ;  /* 0x0000000414147c11 */ /* 0x000fc4000f8e10ff */
[-C--:B------:R-:W-:Y:S02]  /*0630*/  LEA.HI R24, R24, R13.reuse, RZ, 0x1c ;  /* 0x0000000d18187211 */ /* 0x080fe400078fe0ff */
[----:B------:R-:W-:Y:S01]  /*0640*/  LEA.HI R0, R0, R13, RZ, 0x1c ;  /* 0x0000000d00007211 */ /* 0x000fe200078fe0ff */
[----:B------:R4:W5:Y:S01]  /*0650*/  LDS R23, [R20+0x200] ;  /* 0x0002000014177984 */ /* 0x0009620000000800 */
[----:B------:R-:W-:Y:S02]  /*0660*/  LEA R24, R24, UR4, 0x2 ;  /* 0x0000000418187c11 */ /* 0x000fe4000f8e10ff */
[----:B------:R-:W-:Y:S02]  /*0670*/  ISETP.GE.AND P2, PT, R26, 0x9, PT ;  /* 0x000000091a00780c */ /* 0x000fe40003f46270 */
[----:B------:R-:W-:Y:S01]  /*0680*/  LEA R0, R0, UR4, 0x2 ;  /* 0x0000000400007c11 */ /* 0x000fe2000f8e10ff */
[----:B------:R-:W5:Y:S01]  /*0690*/  LDS R28, [R24+0x400] ;  /* 0x00040000181c7984 */ /* 0x000f620000000800 */
[----:B--2---:R-:W-:-:S02]  /*06a0*/  LOP3.LUT R12, R13, 0x200, RZ, 0xfc, !PT ;  /* 0x000002000d0c7812 */ /* 0x004fc400078efcff */
[C---:B----4-:R-:W-:Y:S01]  /*06b0*/  LOP3.LUT R20, R13.reuse, 0x280, RZ, 0xfc, !PT ;  /* 0x000002800d147812 */ /* 0x050fe200078efcff */
[----:B------:R2:W4:Y:S01]  /*06c0*/  LDS R29, [R0+0x600] ;  /* 0x00060000001d7984 */ /* 0x0005220000000800 */
[----:B------:R-:W-:Y:S01]  /*06d0*/  LOP3.LUT R22, R13, 0x300, RZ, 0xfc, !PT ;  /* 0x000003000d167812 */ /* 0x000fe200078efcff */
[----:B-1----:R-:W-:Y:S01]  /*06e0*/  IMAD.WIDE R2, R3, 0x4, R14 ;  /* 0x0000000403027825 */ /* 0x002fe200078e020e */
[----:B------:R-:W-:Y:S02]  /*06f0*/  LOP3.LUT R27, R13, 0x380, RZ, 0xfc, !PT ;  /* 0x000003800d1b7812 */ /* 0x000fe400078efcff */
[-C--:B------:R-:W-:Y:S02]  /*0700*/  LEA.HI R12, R12, R13.reuse, RZ, 0x1c ;  /* 0x0000000d0c0c7211 */ /* 0x080fe400078fe0ff */
[-C--:B------:R-:W-:Y:S02]  /*0710*/  LEA.HI R20, R20, R13.reuse, RZ, 0x1c ;  /* 0x0000000d14147211 */ /* 0x080fe400078fe0ff */
[----:B------:R-:W-:-:S02]  /*0720*/  LEA.HI R22, R22, R13, RZ, 0x1c ;  /* 0x0000000d16167211 */ /* 0x000fc400078fe0ff */
[----:B------:R-:W-:Y:S02]  /*0730*/  LEA.HI R27, R27, R13, RZ, 0x1c ;  /* 0x0000000d1b1b7211 */ /* 0x000fe400078fe0ff */
[----:B------:R-:W-:Y:S02]  /*0740*/  LEA R12, R12, UR4, 0x2 ;  /* 0x000000040c0c7c11 */ /* 0x000fe4000f8e10ff */
[----:B--2---:R-:W-:Y:S02]  /*0750*/  LEA R0, R27, UR4, 0x2 ;  /* 0x000000041b007c11 */ /* 0x004fe4000f8e10ff */
[----:B------:R-:W-:Y:S01]  /*0760*/  LOP3.LUT R13, R19, 0x10, R16, 0xfe, !PT ;  /* 0x00000010130d7812 */ /* 0x000fe200078efe10 */
[----:B------:R-:W1:Y:S04]  /*0770*/  LDS R27, [R12+0x800] ;  /* 0x000800000c1b7984 */ /* 0x000e680000000800 */
[----:B---3--:R2:W-:Y:S01]  /*0780*/  @!P2 STG.E desc[UR6][R2.64], R21 ;  /* 0x000000150200a986 */ /* 0x0085e2000c101906 */
[----:B------:R-:W-:Y:S01]  /*0790*/  LOP3.LUT R25, R19, 0x8, R16, 0xfe, !PT ;  /* 0x0000000813197812 */ /* 0x000fe200078efe10 */
[----:B------:R-:W-:-:S02]  /*07a0*/  IMAD R13, R13, 0x9, R26 ;  /* 0x000000090d0d7824 */ /* 0x000fc400078e021a */
[----:B------:R-:W-:Y:S01]  /*07b0*/  LDS R0, [R0+0xe00] ;  /* 0x000e000000007984 */ /* 0x000fe20000000800 */
[----:B--2---:R-:W-:Y:S02]  /*07c0*/  LEA R3, R20, UR4, 0x2 ;  /* 0x0000000414037c11 */ /* 0x004fe4000f8e10ff */
[----:B------:R-:W-:-:S04]  /*07d0*/  LEA R2, R22, UR4, 0x2 ;  /* 0x0000000416027c11 */ /* 0x000fc8000f8e10ff */
[----:B------:R-:W2:Y:S04]  /*07e0*/  LDS R3, [R3+0xa00] ;  /* 0x000a000003037984 */ /* 0x000ea80000000800 */
[----:B------:R-:W3:Y:S01]  /*07f0*/  LDS R2, [R2+0xc00] ;  /* 0x000c000002027984 */ /* 0x000ee20000000800 */
[----:B------:R-:W-:Y:S02]  /*0800*/  IMAD R21, R25, 0x9, R26 ;  /* 0x0000000919157824 */ /* 0x000fe400078e021a */
[----:B------:R-:W-:Y:S01]  /*0810*/  IMAD.WIDE R24, R13, 0x4, R14 ;  /* 0x000000040d187825 */ /* 0x000fe200078e020e */
[----:B------:R-:W-:-:S03]  /*0820*/  LOP3.LUT R13, R19, 0x18, R16, 0xfe, !PT ;  /* 0x00000018130d7812 */ /* 0x000fc600078efe10 */
[----:B------:R-:W-:-:S04]  /*0830*/  IMAD.WIDE R20, R21, 0x4, R14 ;  /* 0x0000000415147825 */ /* 0x000fc800078e020e */
[----:B------:R-:W-:Y:S02]  /*0840*/  IMAD R22, R13, 0x9, R26 ;  /* 0x000000090d167824 */ /* 0x000fe400078e021a */
[----:B------:R-:W3:Y:S01]  /*0850*/  LDC.64 R12, c[0x0][0x228] ;  /* 0x00008a00ff0c7b82 */ /* 0x000ee20000000a00 */
[----:B-----5:R5:W-:Y:S04]  /*0860*/  @!P2 STG.E desc[UR6][R20.64], R23 ;  /* 0x000000171400a986 */ /* 0x020be8000c101906 */
[----:B0-----:R0:W-:Y:S01]  /*0870*/  @!P2 STG.E desc[UR6][R24.64], R28 ;  /* 0x0000001c1800a986 */ /* 0x0011e2000c101906 */
[----:B-----5:R-:W-:Y:S01]  /*0880*/  IMAD.WIDE R22, R22, 0x4, R14 ;  /* 0x0000000416167825 */ /* 0x020fe200078e020e */
[----:B------:R-:W-:Y:S02]  /*0890*/  LOP3.LUT R21, R19, 0x20, R16, 0xfe, !PT ;  /* 0x0000002013157812 */ /* 0x000fe400078efe10 */
[----:B0-----:R-:W-:-:S02]  /*08a0*/  LOP3.LUT R25, R19, 0x28, R16, 0xfe, !PT ;  /* 0x0000002813197812 */ /* 0x001fc400078efe10 */
[----:B----4-:R0:W-:Y:S01]  /*08b0*/  @!P2 STG.E desc[UR6][R22.64], R29 ;  /* 0x0000001d1600a986 */ /* 0x0101e2000c101906 */
[--C-:B------:R-:W-:Y:S02]  /*08c0*/  IMAD R21, R21, 0x9, R26.reuse ;  /* 0x0000000915157824 */ /* 0x100fe400078e021a */
[----:B------:R-:W-:Y:S01]  /*08d0*/  IMAD R20, R25, 0x9, R26 ;  /* 0x0000000919147824 */ /* 0x000fe200078e021a */
[----:B0-----:R-:W-:Y:S02]  /*08e0*/  LOP3.LUT R29, R19, 0x30, R16, 0xfe, !PT ;  /* 0x00000030131d7812 */ /* 0x001fe400078efe10 */
[----:B------:R-:W-:Y:S01]  /*08f0*/  LOP3.LUT R19, R19, 0x38, R16, 0xfe, !PT ;  /* 0x0000003813137812 */ /* 0x000fe200078efe10 */
[----:B------:R-:W-:-:S04]  /*0900*/  IMAD.WIDE R24, R21, 0x4, R14 ;  /* 0x0000000415187825 */ /* 0x000fc800078e020e */
[--C-:B------:R-:W-:Y:S02]  /*0910*/  IMAD R16, R29, 0x9, R26.reuse ;  /* 0x000000091d107824 */ /* 0x100fe400078e021a */
[----:B------:R-:W-:Y:S02]  /*0920*/  IMAD R19, R19, 0x9, R26 ;  /* 0x0000000913137824 */ /* 0x000fe400078e021a */
[--C-:B------:R-:W-:Y:S01]  /*0930*/  IMAD.WIDE R20, R20, 0x4, R14.reuse ;  /* 0x0000000414147825 */ /* 0x100fe200078e020e */
[----:B-1----:R0:W-:Y:S03]  /*0940*/  @!P2 STG.E desc[UR6][R24.64], R27 ;  /* 0x0000001b1800a986 */ /* 0x0021e6000c101906 */
[--C-:B------:R-:W-:Y:S01]  /*0950*/  IMAD.WIDE R22, R16, 0x4, R14.reuse ;  /* 0x0000000410167825 */ /* 0x100fe200078e020e */
[----:B--2---:R0:W-:Y:S03]  /*0960*/  @!P2 STG.E desc[UR6][R20.64], R3 ;  /* 0x000000031400a986 */ /* 0x0041e6000c101906 */
[----:B------:R-:W-:Y:S01]  /*0970*/  IMAD.WIDE R14, R19, 0x4, R14 ;  /* 0x00000004130e7825 */ /* 0x000fe200078e020e */
[----:B---3--:R0:W-:Y:S03]  /*0980*/  @!P2 STG.E desc[UR6][R22.64], R2 ;  /* 0x000000021600a986 */ /* 0x0081e6000c101906 */
[--C-:B------:R-:W-:Y:S01]  /*0990*/  IMAD.WIDE R18, R18, 0x4, R12.reuse ;  /* 0x0000000412127825 */ /* 0x100fe200078e020c */
[----:B------:R0:W-:Y:S04]  /*09a0*/  @!P2 STG.E desc[UR6][R14.64], R0 ;  /* 0x000000000e00a986 */ /* 0x0001e8000c101906 */
[----:B------:R0:W-:Y:S01]  /*09b0*/  @!P1 STG.E.128 desc[UR6][R18.64], R8 ;  /* 0x0000000812009986 */ /* 0x0001e2000c101d06 */
[----:B------:R-:W-:Y:S01]  /*09c0*/  IMAD.WIDE R12, R17, 0x4, R12 ;  /* 0x00000004110c7825 */ /* 0x000fe200078e020c */
[----:B0-----:R-:W-:Y:S06]  /*09d0*/  @P0 EXIT ;  /* 0x000000000000094d */ /* 0x001fec0003800000 */
[----:B------:R-:W-:Y:S01]  /*09e0*/  STG.E.128 desc[UR6][R12.64], R4 ;  /* 0x000000040c007986 */ /* 0x000fe2000c101d06 */
[----:B------:R-:W-:Y:S05]  /*09f0*/  EXIT ;  /* 0x000000000000794d */ /* 0x000fea0003800000 */
.L_x_0:
[----:B------:R-:W-:-:S00]  /*0a00*/  BRA `(.L_x_0) ;  /* 0xfffffffc00fc7947 */ /* 0x000fc0000383ffff */
[----:B------:R-:W-:-:S00]  /*0a10*/  NOP ;  /* 0x0000000000007918 */ /* 0x000fc00000000000 */
        /* <DEDUP_REMOVED lines=14> */
.L_x_1:


//--------------------- .nv.shared.triton_poi_fused_convolution_relu_11 --------------------------
	.section	.nv.shared.triton_poi_fused_convolution_relu_11,"aw",@nobits
	.sectionflags	@""
	.align	16
	.zero		1024


//--------------------- .nv.constant0.triton_poi_fused_convolution_relu_11 --------------------------
	.section	.nv.constant0.triton_poi_fused_convolution_relu_11,"a",@progbits
	.sectionflags	@""
	.align	4
.nv.constant0.triton_poi_fused_convolution_relu_11:
	.zero		568
